//
// Generated by NVIDIA NVVM Compiler
//
// Compiler Build ID: CL-36424714
// Cuda compilation tools, release 13.0, V13.0.88
// Based on NVVM 20.0.0
//

.version 9.0
.target sm_100
.address_size 64

	// .globl	_Z16reduction_kernelPKfPfi
// _ZZ16reduction_kernelPKfPfiE5shmem has been demoted

.visible .entry _Z16reduction_kernelPKfPfi(
	.param .u64 .ptr .align 1 _Z16reduction_kernelPKfPfi_param_0,
	.param .u64 .ptr .align 1 _Z16reduction_kernelPKfPfi_param_1,
	.param .u32 _Z16reduction_kernelPKfPfi_param_2
)
{
	.reg .pred 	%p<11>;
	.reg .b32 	%r<39>;
	.reg .b32 	%f<30>;
	.reg .b64 	%rd<13>;
	// demoted variable
	.shared .align 4 .b8 _ZZ16reduction_kernelPKfPfiE5shmem[2048];
	ld.param.u64 	%rd3, [_Z16reduction_kernelPKfPfi_param_0];
	ld.param.u64 	%rd2, [_Z16reduction_kernelPKfPfi_param_1];
	ld.param.u32 	%r17, [_Z16reduction_kernelPKfPfi_param_2];
	cvta.to.global.u64 	%rd1, %rd3;
	mov.u32 	%r1, %tid.x;
	mov.u32 	%r38, %ntid.x;
	mov.u32 	%r18, %ctaid.x;
	mad.lo.s32 	%r36, %r38, %r18, %r1;
	mov.u32 	%r19, %nctaid.x;
	mul.lo.s32 	%r4, %r38, %r19;
	setp.ge.s32 	%p1, %r36, %r17;
	mov.f32 	%f29, 0f00000000;
	@%p1 bra 	$L__BB0_7;
	add.s32 	%r20, %r36, %r4;
	max.s32 	%r21, %r17, %r20;
	setp.lt.s32 	%p2, %r20, %r17;
	selp.u32 	%r22, 1, 0, %p2;
	add.s32 	%r23, %r20, %r22;
	sub.s32 	%r24, %r21, %r23;
	div.u32 	%r25, %r24, %r4;
	add.s32 	%r5, %r25, %r22;
	and.b32  	%r26, %r5, 3;
	setp.eq.s32 	%p3, %r26, 3;
	mov.f32 	%f29, 0f00000000;
	@%p3 bra 	$L__BB0_4;
	add.s32 	%r27, %r5, 1;
	and.b32  	%r28, %r27, 3;
	neg.s32 	%r34, %r28;
	mov.f32 	%f29, 0f00000000;
$L__BB0_3:
	.pragma "nounroll";
	mul.wide.s32 	%rd4, %r36, 4;
	add.s64 	%rd5, %rd1, %rd4;
	ld.global.f32 	%f12, [%rd5];
	add.f32 	%f29, %f29, %f12;
	add.s32 	%r36, %r36, %r4;
	add.s32 	%r34, %r34, 1;
	setp.ne.s32 	%p4, %r34, 0;
	@%p4 bra 	$L__BB0_3;
$L__BB0_4:
	setp.lt.u32 	%p5, %r5, 3;
	@%p5 bra 	$L__BB0_7;
	mul.wide.s32 	%rd8, %r4, 4;
	shl.b32 	%r29, %r4, 2;
$L__BB0_6:
	mul.wide.s32 	%rd6, %r36, 4;
	add.s64 	%rd7, %rd1, %rd6;
	ld.global.f32 	%f13, [%rd7];
	add.f32 	%f14, %f29, %f13;
	add.s64 	%rd9, %rd7, %rd8;
	ld.global.f32 	%f15, [%rd9];
	add.f32 	%f16, %f14, %f15;
	add.s64 	%rd10, %rd9, %rd8;
	ld.global.f32 	%f17, [%rd10];
	add.f32 	%f18, %f16, %f17;
	add.s64 	%rd11, %rd10, %rd8;
	ld.global.f32 	%f19, [%rd11];
	add.f32 	%f29, %f18, %f19;
	add.s32 	%r36, %r29, %r36;
	setp.lt.s32 	%p6, %r36, %r17;
	@%p6 bra 	$L__BB0_6;
$L__BB0_7:
	shl.b32 	%r30, %r1, 2;
	mov.u32 	%r31, _ZZ16reduction_kernelPKfPfiE5shmem;
	add.s32 	%r14, %r31, %r30;
	st.shared.f32 	[%r14], %f29;
	bar.sync 	0;
	setp.lt.u32 	%p7, %r38, 2;
	@%p7 bra 	$L__BB0_11;
$L__BB0_8:
	shr.u32 	%r16, %r38, 1;
	setp.ge.u32 	%p8, %r1, %r16;
	@%p8 bra 	$L__BB0_10;
	shl.b32 	%r32, %r16, 2;
	add.s32 	%r33, %r14, %r32;
	ld.shared.f32 	%f20, [%r33];
	ld.shared.f32 	%f21, [%r14];
	add.f32 	%f22, %f20, %f21;
	st.shared.f32 	[%r14], %f22;
$L__BB0_10:
	bar.sync 	0;
	setp.gt.u32 	%p9, %r38, 3;
	mov.u32 	%r38, %r16;
	@%p9 bra 	$L__BB0_8;
$L__BB0_11:
	setp.ne.s32 	%p10, %r1, 0;
	@%p10 bra 	$L__BB0_13;
	ld.shared.f32 	%f23, [_ZZ16reduction_kernelPKfPfiE5shmem];
	cvta.to.global.u64 	%rd12, %rd2;
	atom.global.add.f32 	%f24, [%rd12], %f23;
$L__BB0_13:
	ret;

}


// ===== COMPILED SASS (sm_100) =====

	.target	sm_100

	.elftype	@"ET_EXEC"


//--------------------- .note.nv.tkinfo           --------------------------
	.section	.note.nv.tkinfo,"",@"SHT_NOTE"
	.sectionflags	@"SHF_NOTE_NV_TKINFO"
	.tkinfo
        /*0018*/ 	.word	0x00000002
        /*0030*/ 	.string	""
        /*0030*/ 	.string	"ptxas"
        /*0030*/ 	.string	"Cuda compilation tools, release 13.0, V13.0.88"
        /*0030*/ 	.string	"Build cuda_13.0.r13.0/compiler.36424714_0"
        /*0030*/ 	.string	"-arch sm_100 -m 64 "



//--------------------- .note.nv.cuinfo           --------------------------
	.section	.note.nv.cuinfo,"",@"SHT_NOTE"
	.sectionflags	@"SHF_NOTE_NV_CUINFO"
        /*0018*/ 	.short	0x0002
        /*001a*/ 	.short	0x0064
        /*001c*/ 	.short	0x0082
	.zero		2


//--------------------- .nv.info                  --------------------------
	.section	.nv.info,"",@"SHT_CUDA_INFO"
	.align	4


	//----- nvinfo : EIATTR_REGCOUNT
	.align		4
        /*0000*/ 	.byte	0x04, 0x2f
        /*0002*/ 	.short	(.L_1 - .L_0)
	.align		4
.L_0:
        /*0004*/ 	.word	index@(_Z16reduction_kernelPKfPfi)
        /*0008*/ 	.word	0x00000010


	//----- nvinfo : EIATTR_FRAME_SIZE
	.align		4
.L_1:
        /*000c*/ 	.byte	0x04, 0x11
        /*000e*/ 	.short	(.L_3 - .L_2)
	.align		4
.L_2:
        /*0010*/ 	.word	index@(_Z16reduction_kernelPKfPfi)
        /*0014*/ 	.word	0x00000000


	//----- nvinfo : EIATTR_MIN_STACK_SIZE
	.align		4
.L_3:
        /*0018*/ 	.byte	0x04, 0x12
        /*001a*/ 	.short	(.L_5 - .L_4)
	.align		4
.L_4:
        /*001c*/ 	.word	index@(_Z16reduction_kernelPKfPfi)
        /*0020*/ 	.word	0x00000000
.L_5:


//--------------------- .nv.compat                --------------------------
	.section	.nv.compat,"",@"SHT_CUDA_COMPAT_INFO"
	.align	4
        /*0000*/ 	.byte	0x02, 0x09, 0x00, 0x00, 0x02, 0x02, 0x01, 0x00, 0x02, 0x05, 0x05, 0x00, 0x03, 0x07, 0x01, 0x01
        /*0010*/ 	.byte	0x02, 0x03, 0x00, 0x00, 0x02, 0x06, 0x01, 0x00, 0x04, 0x0b, 0x08, 0x00, 0x09, 0x00, 0x00, 0x00
        /*0020*/ 	.byte	0x00, 0x00, 0x00, 0x00


//--------------------- .nv.info._Z16reduction_kernelPKfPfi --------------------------
	.section	.nv.info._Z16reduction_kernelPKfPfi,"",@"SHT_CUDA_INFO"
	.sectionflags	@""
	.align	4


	//----- nvinfo : EIATTR_CUDA_API_VERSION
	.align		4
        /*0000*/ 	.byte	0x04, 0x37
        /*0002*/ 	.short	(.L_7 - .L_6)
.L_6:
        /*0004*/ 	.word	0x00000082


	//----- nvinfo : EIATTR_KPARAM_INFO
	.align		4
.L_7:
        /*0008*/ 	.byte	0x04, 0x17
        /*000a*/ 	.short	(.L_9 - .L_8)
.L_8:
        /*000c*/ 	.word	0x00000000
        /*0010*/ 	.short	0x0002
        /*0012*/ 	.short	0x0010
        /*0014*/ 	.byte	0x00, 0xf0, 0x11, 0x00


	//----- nvinfo : EIATTR_KPARAM_INFO
	.align		4
.L_9:
        /*0018*/ 	.byte	0x04, 0x17
        /*001a*/ 	.short	(.L_11 - .L_10)
.L_10:
        /*001c*/ 	.word	0x00000000
        /*0020*/ 	.short	0x0001
        /*0022*/ 	.short	0x0008
        /*0024*/ 	.byte	0x00, 0xf5, 0x21, 0x00


	//----- nvinfo : EIATTR_KPARAM_INFO
	.align		4
.L_11:
        /*0028*/ 	.byte	0x04, 0x17
        /*002a*/ 	.short	(.L_13 - .L_12)
.L_12:
        /*002c*/ 	.word	0x00000000
        /*0030*/ 	.short	0x0000
        /*0032*/ 	.short	0x0000
        /*0034*/ 	.byte	0x00, 0xf5, 0x21, 0x00


	//----- nvinfo : EIATTR_SPARSE_MMA_MASK
	.align		4
.L_13:
        /*0038*/ 	.byte	0x03, 0x50
        /*003a*/ 	.short	0x0000


	//----- nvinfo : EIATTR_MAXREG_COUNT
	.align		4
        /*003c*/ 	.byte	0x03, 0x1b
        /*003e*/ 	.short	0x00ff


	//----- nvinfo : EIATTR_NUM_BARRIERS
	.align		4
        /*0040*/ 	.byte	0x02, 0x4c
        /*0042*/ 	.byte	0x01
	.zero		1


	//----- nvinfo : EIATTR_MERCURY_ISA_VERSION
	.align		4
        /*0044*/ 	.byte	0x03, 0x5f
        /*0046*/ 	.short	0x0101


	//----- nvinfo : EIATTR_VRC_CTA_INIT_COUNT
	.align		4
        /*0048*/ 	.byte	0x02, 0x4a
	.zero		1
	.zero		1


	//----- nvinfo : EIATTR_EXIT_INSTR_OFFSETS
	.align		4
        /*004c*/ 	.byte	0x04, 0x1c
        /*004e*/ 	.short	(.L_15 - .L_14)


	//   ....[0]....
.L_14:
        /*0050*/ 	.word	0x000005f0


	//   ....[1]....
        /*0054*/ 	.word	0x00000660


	//----- nvinfo : EIATTR_CRS_STACK_SIZE
	.align		4
.L_15:
        /*0058*/ 	.byte	0x04, 0x1e
        /*005a*/ 	.short	(.L_17 - .L_16)
.L_16:
        /*005c*/ 	.word	0x00000000


	//----- nvinfo : EIATTR_CBANK_PARAM_SIZE
	.align		4
.L_17:
        /*0060*/ 	.byte	0x03, 0x19
        /*0062*/ 	.short	0x0014


	//----- nvinfo : EIATTR_PARAM_CBANK
	.align		4
        /*0064*/ 	.byte	0x04, 0x0a
        /*0066*/ 	.short	(.L_19 - .L_18)
	.align		4
.L_18:
        /*0068*/ 	.word	index@(.nv.constant0._Z16reduction_kernelPKfPfi)
        /*006c*/ 	.short	0x0380
        /*006e*/ 	.short	0x0014


	//----- nvinfo : EIATTR_SW_WAR
	.align		4
.L_19:
        /*0070*/ 	.byte	0x04, 0x36
        /*0072*/ 	.short	(.L_21 - .L_20)
.L_20:
        /*0074*/ 	.word	0x00000008
.L_21:


//--------------------- .nv.callgraph             --------------------------
	.section	.nv.callgraph,"",@"SHT_CUDA_CALLGRAPH"
	.align	4
	.sectionentsize	8
	.align		4
        /*0000*/ 	.word	0x00000000
	.align		4
        /*0004*/ 	.word	0xffffffff
	.align		4
        /*0008*/ 	.word	0x00000000
	.align		4
        /*000c*/ 	.word	0xfffffffe
	.align		4
        /*0010*/ 	.word	0x00000000
	.align		4
        /*0014*/ 	.word	0xfffffffd
	.align		4
        /*0018*/ 	.word	0x00000000
	.align		4
        /*001c*/ 	.word	0xfffffffc


//--------------------- .text._Z16reduction_kernelPKfPfi --------------------------
	.section	.text._Z16reduction_kernelPKfPfi,"ax",@progbits
	.align	128
        .global         _Z16reduction_kernelPKfPfi
        .type           _Z16reduction_kernelPKfPfi,@function
        .size           _Z16reduction_kernelPKfPfi,(.L_x_9 - _Z16reduction_kernelPKfPfi)
        .other          _Z16reduction_kernelPKfPfi,@"STO_CUDA_ENTRY STV_DEFAULT"
_Z16reduction_kernelPKfPfi:
.text._Z16reduction_kernelPKfPfi:
[----:B------:R-:W-:Y:S01]  /*0000*/  LDC R1, c[0x0][0x37c] ;  /* 0x0000df00ff017b82 */ /* 0x000fe20000000800 */
[----:B------:R-:W0:Y:S01]  /*0010*/  S2R R0, SR_TID.X ;  /* 0x0000000000007919 */ /* 0x000e220000002100 */
[----:B------:R-:W1:Y:S06]  /*0020*/  LDCU UR4, c[0x0][0x360] ;  /* 0x00006c00ff0477ac */ /* 0x000e6c0008000800 */
[----:B------:R-:W2:Y:S01]  /*0030*/  LDC R6, c[0x0][0x370] ;  /* 0x0000dc00ff067b82 */ /* 0x000ea20000000800 */
[----:B------:R-:W-:Y:S01]  /*0040*/  BSSY.RECONVERGENT B0, `(.L_x_0) ;  /* 0x0000046000007945 */ /* 0x000fe20003800200 */
[----:B------:R-:W0:Y:S01]  /*0050*/  S2R R3, SR_CTAID.X ;  /* 0x0000000000037919 */ /* 0x000e220000002500 */
[----:B------:R-:W3:Y:S01]  /*0060*/  LDCU UR5, c[0x0][0x390] ;  /* 0x00007200ff0577ac */ /* 0x000ee20008000800 */
[----:B------:R-:W-:Y:S01]  /*0070*/  IMAD.MOV.U32 R5, RZ, RZ, RZ ;  /* 0x000000ffff057224 */ /* 0x000fe200078e00ff */
[----:B------:R-:W4:Y:S01]  /*0080*/  LDCU.64 UR6, c[0x0][0x358] ;  /* 0x00006b00ff0677ac */ /* 0x000f220008000a00 */
[----:B-1----:R-:W-:-:S02]  /*0090*/  IMAD.U32 R2, RZ, RZ, UR4 ;  /* 0x00000004ff027e24 */ /* 0x002fc4000f8e00ff */
[----:B0-----:R-:W-:Y:S02]  /*00a0*/  IMAD R4, R3, UR4, R0 ;  /* 0x0000000403047c24 */ /* 0x001fe4000f8e0200 */
[----:B--2---:R-:W-:-:S03]  /*00b0*/  IMAD R3, R6, UR4, RZ ;  /* 0x0000000406037c24 */ /* 0x004fc6000f8e02ff */
[----:B---3--:R-:W-:-:S13]  /*00c0*/  ISETP.GE.AND P0, PT, R4, UR5, PT ;  /* 0x0000000504007c0c */ /* 0x008fda000bf06270 */
[----:B----4-:R-:W-:Y:S05]  /*00d0*/  @P0 BRA `(.L_x_1) ;  /* 0x0000000000f00947 */ /* 0x010fea0003800000 */
[----:B------:R-:W0:Y:S01]  /*00e0*/  I2F.U32.RP R10, R3 ;  /* 0x00000003000a7306 */ /* 0x000e220000209000 */
[C---:B------:R-:W-:Y:S01]  /*00f0*/  IMAD.IADD R5, R3.reuse, 0x1, R4 ;  /* 0x0000000103057824 */ /* 0x040fe200078e0204 */
[----:B------:R-:W-:Y:S01]  /*0100*/  ISETP.NE.U32.AND P2, PT, R3, RZ, PT ;  /* 0x000000ff0300720c */ /* 0x000fe20003f45070 */
[----:B------:R-:W-:Y:S01]  /*0110*/  IMAD.MOV R11, RZ, RZ, -R3 ;  /* 0x000000ffff0b7224 */ /* 0x000fe200078e0a03 */
[----:B------:R-:W-:Y:S02]  /*0120*/  BSSY.RECONVERGENT B1, `(.L_x_2) ;  /* 0x0000026000017945 */ /* 0x000fe40003800200 */
[C---:B------:R-:W-:Y:S02]  /*0130*/  ISETP.GE.AND P0, PT, R5.reuse, UR5, PT ;  /* 0x0000000505007c0c */ /* 0x040fe4000bf06270 */
[----:B------:R-:W-:Y:S02]  /*0140*/  VIMNMX R8, PT, PT, R5, UR5, !PT ;  /* 0x0000000505087c48 */ /* 0x000fe4000ffe0100 */
[----:B------:R-:W-:-:S04]  /*0150*/  SEL R9, RZ, 0x1, P0 ;  /* 0x00000001ff097807 */ /* 0x000fc80000000000 */
[----:B------:R-:W-:Y:S01]  /*0160*/  IADD3 R8, PT, PT, R8, -R5, -R9 ;  /* 0x8000000508087210 */ /* 0x000fe20007ffe809 */
[----:B0-----:R-:W0:Y:S02]  /*0170*/  MUFU.RCP R10, R10 ;  /* 0x0000000a000a7308 */ /* 0x001e240000001000 */
[----:B0-----:R-:W-:-:S06]  /*0180*/  IADD3 R6, PT, PT, R10, 0xffffffe, RZ ;  /* 0x0ffffffe0a067810 */ /* 0x001fcc0007ffe0ff */
[----:B------:R0:W1:Y:S02]  /*0190*/  F2I.FTZ.U32.TRUNC.NTZ R7, R6 ;  /* 0x0000000600077305 */ /* 0x000064000021f000 */
[----:B0-----:R-:W-:Y:S02]  /*01a0*/  HFMA2 R6, -RZ, RZ, 0, 0 ;  /* 0x00000000ff067431 */ /* 0x001fe400000001ff */
[----:B-1----:R-:W-:-:S04]  /*01b0*/  IMAD R11, R11, R7, RZ ;  /* 0x000000070b0b7224 */ /* 0x002fc800078e02ff */
[----:B------:R-:W-:-:S06]  /*01c0*/  IMAD.HI.U32 R7, R7, R11, R6 ;  /* 0x0000000b07077227 */ /* 0x000fcc00078e0006 */
[----:B------:R-:W-:-:S04]  /*01d0*/  IMAD.HI.U32 R6, R7, R8, RZ ;  /* 0x0000000807067227 */ /* 0x000fc800078e00ff */
[----:B------:R-:W-:-:S04]  /*01e0*/  IMAD.MOV R5, RZ, RZ, -R6 ;  /* 0x000000ffff057224 */ /* 0x000fc800078e0a06 */
[----:B------:R-:W-:-:S05]  /*01f0*/  IMAD R8, R3, R5, R8 ;  /* 0x0000000503087224 */ /* 0x000fca00078e0208 */
[----:B------:R-:W-:-:S13]  /*0200*/  ISETP.GE.U32.AND P0, PT, R8, R3, PT ;  /* 0x000000030800720c */ /* 0x000fda0003f06070 */
[----:B------:R-:W-:Y:S01]  /*0210*/  @P0 IADD3 R8, PT, PT, -R3, R8, RZ ;  /* 0x0000000803080210 */ /* 0x000fe20007ffe1ff */
[----:B------:R-:W-:-:S03]  /*0220*/  @P0 VIADD R6, R6, 0x1 ;  /* 0x0000000106060836 */ /* 0x000fc60000000000 */
[----:B------:R-:W-:-:S13]  /*0230*/  ISETP.GE.U32.AND P1, PT, R8, R3, PT ;  /* 0x000000030800720c */ /* 0x000fda0003f26070 */
[----:B------:R-:W-:Y:S02]  /*0240*/  @P1 IADD3 R6, PT, PT, R6, 0x1, RZ ;  /* 0x0000000106061810 */ /* 0x000fe40007ffe0ff */
[----:B------:R-:W-:-:S05]  /*0250*/  @!P2 LOP3.LUT R6, RZ, R3, RZ, 0x33, !PT ;  /* 0x00000003ff06a212 */ /* 0x000fca00078e33ff */
[----:B------:R-:W-:-:S05]  /*0260*/  IMAD.IADD R6, R9, 0x1, R6 ;  /* 0x0000000109067824 */ /* 0x000fca00078e0206 */
[C---:B------:R-:W-:Y:S02]  /*0270*/  LOP3.LUT R5, R6.reuse, 0x3, RZ, 0xc0, !PT ;  /* 0x0000000306057812 */ /* 0x040fe400078ec0ff */
[----:B------:R-:W-:Y:S02]  /*0280*/  ISETP.GE.U32.AND P1, PT, R6, 0x3, PT ;  /* 0x000000030600780c */ /* 0x000fe40003f26070 */
[----:B------:R-:W-:Y:S02]  /*0290*/  ISETP.NE.AND P0, PT, R5, 0x3, PT ;  /* 0x000000030500780c */ /* 0x000fe40003f05270 */
[----:B------:R-:W-:-:S11]  /*02a0*/  MOV R5, RZ ;  /* 0x000000ff00057202 */ /* 0x000fd60000000f00 */
[----:B------:R-:W-:Y:S05]  /*02b0*/  @!P0 BRA `(.L_x_3) ;  /* 0x0000000000308947 */ /* 0x000fea0003800000 */
[----:B------:R-:W0:Y:S01]  /*02c0*/  LDC.64 R8, c[0x0][0x380] ;  /* 0x0000e000ff087b82 */ /* 0x000e220000000a00 */
[----:B------:R-:W-:-:S05]  /*02d0*/  VIADD R5, R6, 0x1 ;  /* 0x0000000106057836 */ /* 0x000fca0000000000 */
[----:B------:R-:W-:Y:S02]  /*02e0*/  LOP3.LUT R6, R5, 0x3, RZ, 0xc0, !PT ;  /* 0x0000000305067812 */ /* 0x000fe400078ec0ff */
[----:B------:R-:W-:-:S03]  /*02f0*/  MOV R5, RZ ;  /* 0x000000ff00057202 */ /* 0x000fc60000000f00 */
[----:B------:R-:W-:-:S07]  /*0300*/  IMAD.MOV R10, RZ, RZ, -R6 ;  /* 0x000000ffff0a7224 */ /* 0x000fce00078e0a06 */
.L_x_4:
[----:B0-----:R-:W-:-:S06]  /*0310*/  IMAD.WIDE R6, R4, 0x4, R8 ;  /* 0x0000000404067825 */ /* 0x001fcc00078e0208 */
[----:B------:R-:W2:Y:S01]  /*0320*/  LDG.E R6, desc[UR6][R6.64] ;  /* 0x0000000606067981 */ /* 0x000ea2000c1e1900 */
[----:B------:R-:W-:Y:S01]  /*0330*/  IADD3 R10, PT, PT, R10, 0x1, RZ ;  /* 0x000000010a0a7810 */ /* 0x000fe20007ffe0ff */
[----:B------:R-:W-:-:S03]  /*0340*/  IMAD.IADD R4, R3, 0x1, R4 ;  /* 0x0000000103047824 */ /* 0x000fc600078e0204 */
[----:B------:R-:W-:Y:S01]  /*0350*/  ISETP.NE.AND P0, PT, R10, RZ, PT ;  /* 0x000000ff0a00720c */ /* 0x000fe20003f05270 */
[----:B--2---:R-:W-:-:S12]  /*0360*/  FADD R5, R6, R5 ;  /* 0x0000000506057221 */ /* 0x004fd80000000000 */
[----:B------:R-:W-:Y:S05]  /*0370*/  @P0 BRA `(.L_x_4) ;  /* 0xfffffffc00e40947 */ /* 0x000fea000383ffff */
.L_x_3:
[----:B------:R-:W-:Y:S05]  /*0380*/  BSYNC.RECONVERGENT B1 ;  /* 0x0000000000017941 */ /* 0x000fea0003800200 */
.L_x_2:
[----:B------:R-:W-:Y:S05]  /*0390*/  @!P1 BRA `(.L_x_1) ;  /* 0x0000000000409947 */ /* 0x000fea0003800000 */
.L_x_5:
[----:B------:R-:W0:Y:S02]  /*03a0*/  LDC.64 R6, c[0x0][0x380] ;  /* 0x0000e000ff067b82 */ /* 0x000e240000000a00 */
[----:B0-----:R-:W-:-:S04]  /*03b0*/  IMAD.WIDE R12, R4, 0x4, R6 ;  /* 0x00000004040c7825 */ /* 0x001fc800078e0206 */
[C---:B------:R-:W-:Y:S02]  /*03c0*/  IMAD.WIDE R6, R3.reuse, 0x4, R12 ;  /* 0x0000000403067825 */ /* 0x040fe400078e020c */
[----:B------:R-:W2:Y:S02]  /*03d0*/  LDG.E R12, desc[UR6][R12.64] ;  /* 0x000000060c0c7981 */ /* 0x000ea4000c1e1900 */
[C---:B------:R-:W-:Y:S02]  /*03e0*/  IMAD.WIDE R8, R3.reuse, 0x4, R6 ;  /* 0x0000000403087825 */ /* 0x040fe400078e0206 */
[----:B------:R-:W3:Y:S02]  /*03f0*/  LDG.E R6, desc[UR6][R6.64] ;  /* 0x0000000606067981 */ /* 0x000ee4000c1e1900 */
[C---:B------:R-:W-:Y:S02]  /*0400*/  IMAD.WIDE R10, R3.reuse, 0x4, R8 ;  /* 0x00000004030a7825 */ /* 0x040fe400078e0208 */
[----:B------:R-:W4:Y:S04]  /*0410*/  LDG.E R8, desc[UR6][R8.64] ;  /* 0x0000000608087981 */ /* 0x000f28000c1e1900 */
[----:B------:R-:W5:Y:S01]  /*0420*/  LDG.E R10, desc[UR6][R10.64] ;  /* 0x000000060a0a7981 */ /* 0x000f62000c1e1900 */
[----:B------:R-:W-:-:S04]  /*0430*/  LEA R4, R3, R4, 0x2 ;  /* 0x0000000403047211 */ /* 0x000fc800078e10ff */
[----:B------:R-:W-:Y:S01]  /*0440*/  ISETP.GE.AND P0, PT, R4, UR5, PT ;  /* 0x0000000504007c0c */ /* 0x000fe2000bf06270 */
[----:B--2---:R-:W-:-:S04]  /*0450*/  FADD R5, R12, R5 ;  /* 0x000000050c057221 */ /* 0x004fc80000000000 */
[----:B---3--:R-:W-:-:S04]  /*0460*/  FADD R5, R5, R6 ;  /* 0x0000000605057221 */ /* 0x008fc80000000000 */
[----:B----4-:R-:W-:-:S04]  /*0470*/  FADD R5, R5, R8 ;  /* 0x0000000805057221 */ /* 0x010fc80000000000 */
[----:B-----5:R-:W-:Y:S01]  /*0480*/  FADD R5, R5, R10 ;  /* 0x0000000a05057221 */ /* 0x020fe20000000000 */
[----:B------:R-:W-:Y:S06]  /*0490*/  @!P0 BRA `(.L_x_5) ;  /* 0xfffffffc00c08947 */ /* 0x000fec000383ffff */
.L_x_1:
[----:B------:R-:W-:Y:S05]  /*04a0*/  BSYNC.RECONVERGENT B0 ;  /* 0x0000000000007941 */ /* 0x000fea0003800200 */
.L_x_0:
[----:B------:R-:W0:Y:S01]  /*04b0*/  S2UR UR5, SR_CgaCtaId ;  /* 0x00000000000579c3 */ /* 0x000e220000008800 */
[----:B------:R-:W-:Y:S01]  /*04c0*/  UMOV UR4, 0x400 ;  /* 0x0000040000047882 */ /* 0x000fe20000000000 */
[----:B------:R-:W-:Y:S02]  /*04d0*/  ISETP.GE.U32.AND P1, PT, R2, 0x2, PT ;  /* 0x000000020200780c */ /* 0x000fe40003f26070 */
[----:B------:R-:W-:Y:S01]  /*04e0*/  ISETP.NE.AND P0, PT, R0, RZ, PT ;  /* 0x000000ff0000720c */ /* 0x000fe20003f05270 */
[----:B0-----:R-:W-:-:S06]  /*04f0*/  ULEA UR4, UR5, UR4, 0x18 ;  /* 0x0000000405047291 */ /* 0x001fcc000f8ec0ff */
[----:B------:R-:W-:-:S05]  /*0500*/  LEA R4, R0, UR4, 0x2 ;  /* 0x0000000400047c11 */ /* 0x000fca000f8e10ff */
[----:B------:R0:W-:Y:S01]  /*0510*/  STS [R4], R5 ;  /* 0x0000000504007388 */ /* 0x0001e20000000800 */
[----:B------:R-:W-:Y:S06]  /*0520*/  BAR.SYNC.DEFER_BLOCKING 0x0 ;  /* 0x0000000000007b1d */ /* 0x000fec0000010000 */
[----:B------:R-:W-:Y:S05]  /*0530*/  @!P1 BRA `(.L_x_6) ;  /* 0x00000000002c9947 */ /* 0x000fea0003800000 */
.L_x_7:
[----:B------:R-:W-:-:S04]  /*0540*/  SHF.R.U32.HI R7, RZ, 0x1, R2 ;  /* 0x00000001ff077819 */ /* 0x000fc80000011602 */
[----:B------:R-:W-:-:S13]  /*0550*/  ISETP.GE.U32.AND P1, PT, R0, R7, PT ;  /* 0x000000070000720c */ /* 0x000fda0003f26070 */
[----:B------:R-:W-:Y:S01]  /*0560*/  @!P1 IMAD R3, R7, 0x4, R4 ;  /* 0x0000000407039824 */ /* 0x000fe200078e0204 */
[----:B------:R-:W-:Y:S05]  /*0570*/  @!P1 LDS R6, [R4] ;  /* 0x0000000004069984 */ /* 0x000fea0000000800 */
[----:B------:R-:W0:Y:S02]  /*0580*/  @!P1 LDS R3, [R3] ;  /* 0x0000000003039984 */ /* 0x000e240000000800 */
[----:B0-----:R-:W-:-:S05]  /*0590*/  @!P1 FADD R5, R3, R6 ;  /* 0x0000000603059221 */ /* 0x001fca0000000000 */
[----:B------:R1:W-:Y:S01]  /*05a0*/  @!P1 STS [R4], R5 ;  /* 0x0000000504009388 */ /* 0x0003e20000000800 */
[----:B------:R-:W-:Y:S01]  /*05b0*/  BAR.SYNC.DEFER_BLOCKING 0x0 ;  /* 0x0000000000007b1d */ /* 0x000fe20000010000 */
[----:B------:R-:W-:Y:S02]  /*05c0*/  ISETP.GT.U32.AND P1, PT, R2, 0x3, PT ;  /* 0x000000030200780c */ /* 0x000fe40003f24070 */
[----:B------:R-:W-:-:S11]  /*05d0*/  MOV R2, R7 ;  /* 0x0000000700027202 */ /* 0x000fd60000000f00 */
[----:B-1----:R-:W-:Y:S05]  /*05e0*/  @P1 BRA `(.L_x_7) ;  /* 0xfffffffc00d41947 */ /* 0x002fea000383ffff */
.L_x_6:
[----:B------:R-:W-:Y:S05]  /*05f0*/  @P0 EXIT ;  /* 0x000000000000094d */ /* 0x000fea0003800000 */
[----:B------:R-:W1:Y:S01]  /*0600*/  S2UR UR5, SR_CgaCtaId ;  /* 0x00000000000579c3 */ /* 0x000e620000008800 */
[----:B------:R-:W-:-:S07]  /*0610*/  UMOV UR4, 0x400 ;  /* 0x0000040000047882 */ /* 0x000fce0000000000 */
[----:B------:R-:W2:Y:S01]  /*0620*/  LDC.64 R2, c[0x0][0x388] ;  /* 0x0000e200ff027b82 */ /* 0x000ea20000000a00 */
[----:B-1----:R-:W-:-:S09]  /*0630*/  ULEA UR4, UR5, UR4, 0x18 ;  /* 0x0000000405047291 */ /* 0x002fd2000f8ec0ff */
[----:B0-----:R-:W2:Y:S04]  /*0640*/  LDS R5, [UR4] ;  /* 0x00000004ff057984 */ /* 0x001ea80008000800 */
[----:B--2---:R-:W-:Y:S01]  /*0650*/  REDG.E.ADD.F32.FTZ.RN.STRONG.GPU desc[UR6][R2.64], R5 ;  /* 0x00000005020079a6 */ /* 0x004fe2000c12f306 */
[----:B------:R-:W-:Y:S05]  /*0660*/  EXIT ;  /* 0x000000000000794d */ /* 0x000fea0003800000 */
.L_x_8:
[----:B------:R-:W-:-:S00]  /*0670*/  BRA `(.L_x_8) ;  /* 0xfffffffc00fc7947 */ /* 0x000fc0000383ffff */
[----:B------:R-:W-:-:S00]  /*0680*/  NOP ;  /* 0x0000000000007918 */ /* 0x000fc00000000000 */
[----:B------:R-:W-:-:S00]  /*0690*/  NOP ;  /* 0x0000000000007918 */ /* 0x000fc00000000000 */
[----:B------:R-:W-:-:S00]  /*06a0*/  NOP ;  /* 0x0000000000007918 */ /* 0x000fc00000000000 */
[----:B------:R-:W-:-:S00]  /*06b0*/  NOP ;  /* 0x0000000000007918 */ /* 0x000fc00000000000 */
[----:B------:R-:W-:-:S00]  /*06c0*/  NOP ;  /* 0x0000000000007918 */ /* 0x000fc00000000000 */
[----:B------:R-:W-:-:S00]  /*06d0*/  NOP ;  /* 0x0000000000007918 */ /* 0x000fc00000000000 */
[----:B------:R-:W-:-:S00]  /*06e0*/  NOP ;  /* 0x0000000000007918 */ /* 0x000fc00000000000 */
[----:B------:R-:W-:-:S00]  /*06f0*/  NOP ;  /* 0x0000000000007918 */ /* 0x000fc00000000000 */
.L_x_9:


//--------------------- .nv.shared._Z16reduction_kernelPKfPfi --------------------------
	.section	.nv.shared._Z16reduction_kernelPKfPfi,"aw",@nobits
	.sectionflags	@""
	.align	4
.nv.shared._Z16reduction_kernelPKfPfi:
	.zero		3072


//--------------------- .nv.shared.reserved.0     --------------------------
	.section	.nv.shared.reserved.0,"aw",@nobits
	.weak		__nv_reservedSMEM_offset_0_alias
	.size		__nv_reservedSMEM_offset_0_alias, 0, 64
	.other		__nv_reservedSMEM_offset_0_alias,@"STO_CUDA_RESERVED_SHARED STV_DEFAULT"
__nv_reservedSMEM_offset_0_alias:
	.zero		0
	.zero		64


//--------------------- .nv.constant0._Z16reduction_kernelPKfPfi --------------------------
	.section	.nv.constant0._Z16reduction_kernelPKfPfi,"a",@progbits
	.sectionflags	@""
	.align	4
.nv.constant0._Z16reduction_kernelPKfPfi:
	.zero		916


//--------------------- SYMBOLS --------------------------

	.type		.nv.reservedSmem.offset0,@object
	.size		.nv.reservedSmem.offset0,0x4
	.type		.nv.reservedSmem.cap,@object
	.size		.nv.reservedSmem.cap,0x4
